//
// Generated by NVIDIA NVVM Compiler
//
// Compiler Build ID: CL-36424714
// Cuda compilation tools, release 13.0, V13.0.88
// Based on NVVM 20.0.0
//

.version 9.0
.target sm_100
.address_size 64

	// .globl	_Z15MatrixMulKernelPKdS0_Pdi

.visible .entry _Z15MatrixMulKernelPKdS0_Pdi(
	.param .u64 .ptr .align 1 _Z15MatrixMulKernelPKdS0_Pdi_param_0,
	.param .u64 .ptr .align 1 _Z15MatrixMulKernelPKdS0_Pdi_param_1,
	.param .u64 .ptr .align 1 _Z15MatrixMulKernelPKdS0_Pdi_param_2,
	.param .u32 _Z15MatrixMulKernelPKdS0_Pdi_param_3
)
{
	.reg .pred 	%p<2>;
	.reg .b32 	%r<6>;
	.reg .b64 	%rd<11>;
	.reg .b64 	%fd<4>;

	ld.param.u64 	%rd1, [_Z15MatrixMulKernelPKdS0_Pdi_param_0];
	ld.param.u64 	%rd2, [_Z15MatrixMulKernelPKdS0_Pdi_param_1];
	ld.param.u64 	%rd3, [_Z15MatrixMulKernelPKdS0_Pdi_param_2];
	ld.param.u32 	%r2, [_Z15MatrixMulKernelPKdS0_Pdi_param_3];
	mov.u32 	%r3, %ctaid.x;
	mov.u32 	%r4, %ntid.x;
	mov.u32 	%r5, %tid.x;
	mad.lo.s32 	%r1, %r3, %r4, %r5;
	setp.ge.s32 	%p1, %r1, %r2;
	@%p1 bra 	$L__BB0_2;
	cvta.to.global.u64 	%rd4, %rd1;
	cvta.to.global.u64 	%rd5, %rd2;
	cvta.to.global.u64 	%rd6, %rd3;
	mul.wide.s32 	%rd7, %r1, 8;
	add.s64 	%rd8, %rd4, %rd7;
	ld.global.f64 	%fd1, [%rd8];
	add.s64 	%rd9, %rd5, %rd7;
	ld.global.f64 	%fd2, [%rd9];
	mul.f64 	%fd3, %fd1, %fd2;
	add.s64 	%rd10, %rd6, %rd7;
	st.global.f64 	[%rd10], %fd3;
$L__BB0_2:
	ret;

}
	// .globl	_Z13SigmoidKernelPdS_i
.visible .entry _Z13SigmoidKernelPdS_i(
	.param .u64 .ptr .align 1 _Z13SigmoidKernelPdS_i_param_0,
	.param .u64 .ptr .align 1 _Z13SigmoidKernelPdS_i_param_1,
	.param .u32 _Z13SigmoidKernelPdS_i_param_2
)
{
	.reg .pred 	%p<6>;
	.reg .b32 	%r<21>;
	.reg .b32 	%f<3>;
	.reg .b64 	%rd<9>;
	.reg .b64 	%fd<32>;

	ld.param.u64 	%rd1, [_Z13SigmoidKernelPdS_i_param_0];
	ld.param.u64 	%rd2, [_Z13SigmoidKernelPdS_i_param_1];
	ld.param.u32 	%r6, [_Z13SigmoidKernelPdS_i_param_2];
	mov.u32 	%r7, %ctaid.x;
	mov.u32 	%r8, %ntid.x;
	mov.u32 	%r9, %tid.x;
	mad.lo.s32 	%r1, %r7, %r8, %r9;
	setp.ge.s32 	%p1, %r1, %r6;
	@%p1 bra 	$L__BB1_5;
	cvta.to.global.u64 	%rd3, %rd1;
	mul.wide.s32 	%rd4, %r1, 8;
	add.s64 	%rd5, %rd3, %rd4;
	ld.global.f64 	%fd1, [%rd5];
	neg.f64 	%fd2, %fd1;
	fma.rn.f64 	%fd7, %fd1, 0dC00A934F0979A371, 0d4338000000000000;
	{
	.reg .b32 %temp; 
	mov.b64 	{%r2, %temp}, %fd7;
	}
	mov.f64 	%fd8, 0dC338000000000000;
	add.rn.f64 	%fd9, %fd7, %fd8;
	fma.rn.f64 	%fd10, %fd9, 0dBFD34413509F79FF, %fd2;
	fma.rn.f64 	%fd11, %fd9, 0d3C49DC1DA994FD21, %fd10;
	mul.f64 	%fd12, %fd11, 0dBCAF48AD494EA3E9;
	fma.rn.f64 	%fd13, %fd11, 0d40026BB1BBB55516, %fd12;
	fma.rn.f64 	%fd14, %fd13, 0d3E5ADE1569CE2BDF, 0d3E928AF3FCA213EA;
	fma.rn.f64 	%fd15, %fd14, %fd13, 0d3EC71DEE62401315;
	fma.rn.f64 	%fd16, %fd15, %fd13, 0d3EFA01997C89EB71;
	fma.rn.f64 	%fd17, %fd16, %fd13, 0d3F2A01A014761F65;
	fma.rn.f64 	%fd18, %fd17, %fd13, 0d3F56C16C1852B7AF;
	fma.rn.f64 	%fd19, %fd18, %fd13, 0d3F81111111122322;
	fma.rn.f64 	%fd20, %fd19, %fd13, 0d3FA55555555502A1;
	fma.rn.f64 	%fd21, %fd20, %fd13, 0d3FC5555555555511;
	fma.rn.f64 	%fd22, %fd21, %fd13, 0d3FE000000000000B;
	fma.rn.f64 	%fd23, %fd22, %fd13, 0d3FF0000000000000;
	fma.rn.f64 	%fd24, %fd23, %fd13, 0d3FF0000000000000;
	{
	.reg .b32 %temp; 
	mov.b64 	{%r3, %temp}, %fd24;
	}
	{
	.reg .b32 %temp; 
	mov.b64 	{%temp, %r4}, %fd24;
	}
	shl.b32 	%r10, %r2, 20;
	add.s32 	%r11, %r10, %r4;
	mov.b64 	%fd31, {%r3, %r11};
	{
	.reg .b32 %temp; 
	mov.b64 	{%temp, %r5}, %fd2;
	}
	mov.b32 	%f2, %r5;
	abs.f32 	%f1, %f2;
	setp.lt.f32 	%p2, %f1, 0f40733A71;
	@%p2 bra 	$L__BB1_4;
	setp.lt.s32 	%p3, %r5, 0;
	selp.f64 	%fd25, 0d0000000000000000, 0d7FF0000000000000, %p3;
	setp.nan.f64 	%p4, %fd1, %fd1;
	sub.f64 	%fd26, %fd2, %fd1;
	selp.f64 	%fd31, %fd26, %fd25, %p4;
	setp.geu.f32 	%p5, %f1, 0f407439B8;
	@%p5 bra 	$L__BB1_4;
	shr.u32 	%r12, %r2, 31;
	add.s32 	%r13, %r2, %r12;
	shr.s32 	%r14, %r13, 1;
	shl.b32 	%r15, %r14, 20;
	add.s32 	%r16, %r4, %r15;
	mov.b64 	%fd27, {%r3, %r16};
	sub.s32 	%r17, %r2, %r14;
	shl.b32 	%r18, %r17, 20;
	add.s32 	%r19, %r18, 1072693248;
	mov.b32 	%r20, 0;
	mov.b64 	%fd28, {%r20, %r19};
	mul.f64 	%fd31, %fd28, %fd27;
$L__BB1_4:
	add.f64 	%fd29, %fd31, 0d3FF0000000000000;
	rcp.rn.f64 	%fd30, %fd29;
	cvta.to.global.u64 	%rd6, %rd2;
	add.s64 	%rd8, %rd6, %rd4;
	st.global.f64 	[%rd8], %fd30;
$L__BB1_5:
	ret;

}
	// .globl	_Z14DsigmoidKernelPdS_i
.visible .entry _Z14DsigmoidKernelPdS_i(
	.param .u64 .ptr .align 1 _Z14DsigmoidKernelPdS_i_param_0,
	.param .u64 .ptr .align 1 _Z14DsigmoidKernelPdS_i_param_1,
	.param .u32 _Z14DsigmoidKernelPdS_i_param_2
)
{
	.reg .pred 	%p<6>;
	.reg .b32 	%r<21>;
	.reg .b32 	%f<3>;
	.reg .b64 	%rd<9>;
	.reg .b64 	%fd<34>;

	ld.param.u64 	%rd1, [_Z14DsigmoidKernelPdS_i_param_0];
	ld.param.u64 	%rd2, [_Z14DsigmoidKernelPdS_i_param_1];
	ld.param.u32 	%r6, [_Z14DsigmoidKernelPdS_i_param_2];
	mov.u32 	%r7, %ctaid.x;
	mov.u32 	%r8, %ntid.x;
	mov.u32 	%r9, %tid.x;
	mad.lo.s32 	%r1, %r7, %r8, %r9;
	setp.ge.s32 	%p1, %r1, %r6;
	@%p1 bra 	$L__BB2_5;
	cvta.to.global.u64 	%rd3, %rd1;
	mul.wide.s32 	%rd4, %r1, 8;
	add.s64 	%rd5, %rd3, %rd4;
	ld.global.f64 	%fd1, [%rd5];
	neg.f64 	%fd2, %fd1;
	fma.rn.f64 	%fd7, %fd1, 0dC00A934F0979A371, 0d4338000000000000;
	{
	.reg .b32 %temp; 
	mov.b64 	{%r2, %temp}, %fd7;
	}
	mov.f64 	%fd8, 0dC338000000000000;
	add.rn.f64 	%fd9, %fd7, %fd8;
	fma.rn.f64 	%fd10, %fd9, 0dBFD34413509F79FF, %fd2;
	fma.rn.f64 	%fd11, %fd9, 0d3C49DC1DA994FD21, %fd10;
	mul.f64 	%fd12, %fd11, 0dBCAF48AD494EA3E9;
	fma.rn.f64 	%fd13, %fd11, 0d40026BB1BBB55516, %fd12;
	fma.rn.f64 	%fd14, %fd13, 0d3E5ADE1569CE2BDF, 0d3E928AF3FCA213EA;
	fma.rn.f64 	%fd15, %fd14, %fd13, 0d3EC71DEE62401315;
	fma.rn.f64 	%fd16, %fd15, %fd13, 0d3EFA01997C89EB71;
	fma.rn.f64 	%fd17, %fd16, %fd13, 0d3F2A01A014761F65;
	fma.rn.f64 	%fd18, %fd17, %fd13, 0d3F56C16C1852B7AF;
	fma.rn.f64 	%fd19, %fd18, %fd13, 0d3F81111111122322;
	fma.rn.f64 	%fd20, %fd19, %fd13, 0d3FA55555555502A1;
	fma.rn.f64 	%fd21, %fd20, %fd13, 0d3FC5555555555511;
	fma.rn.f64 	%fd22, %fd21, %fd13, 0d3FE000000000000B;
	fma.rn.f64 	%fd23, %fd22, %fd13, 0d3FF0000000000000;
	fma.rn.f64 	%fd24, %fd23, %fd13, 0d3FF0000000000000;
	{
	.reg .b32 %temp; 
	mov.b64 	{%r3, %temp}, %fd24;
	}
	{
	.reg .b32 %temp; 
	mov.b64 	{%temp, %r4}, %fd24;
	}
	shl.b32 	%r10, %r2, 20;
	add.s32 	%r11, %r10, %r4;
	mov.b64 	%fd33, {%r3, %r11};
	{
	.reg .b32 %temp; 
	mov.b64 	{%temp, %r5}, %fd2;
	}
	mov.b32 	%f2, %r5;
	abs.f32 	%f1, %f2;
	setp.lt.f32 	%p2, %f1, 0f40733A71;
	@%p2 bra 	$L__BB2_4;
	setp.lt.s32 	%p3, %r5, 0;
	selp.f64 	%fd25, 0d0000000000000000, 0d7FF0000000000000, %p3;
	setp.nan.f64 	%p4, %fd1, %fd1;
	sub.f64 	%fd26, %fd2, %fd1;
	selp.f64 	%fd33, %fd26, %fd25, %p4;
	setp.geu.f32 	%p5, %f1, 0f407439B8;
	@%p5 bra 	$L__BB2_4;
	shr.u32 	%r12, %r2, 31;
	add.s32 	%r13, %r2, %r12;
	shr.s32 	%r14, %r13, 1;
	shl.b32 	%r15, %r14, 20;
	add.s32 	%r16, %r4, %r15;
	mov.b64 	%fd27, {%r3, %r16};
	sub.s32 	%r17, %r2, %r14;
	shl.b32 	%r18, %r17, 20;
	add.s32 	%r19, %r18, 1072693248;
	mov.b32 	%r20, 0;
	mov.b64 	%fd28, {%r20, %r19};
	mul.f64 	%fd33, %fd28, %fd27;
$L__BB2_4:
	add.f64 	%fd29, %fd33, 0d3FF0000000000000;
	add.f64 	%fd30, %fd29, 0dBFF0000000000000;
	mul.f64 	%fd31, %fd29, %fd29;
	div.rn.f64 	%fd32, %fd30, %fd31;
	cvta.to.global.u64 	%rd6, %rd2;
	add.s64 	%rd8, %rd6, %rd4;
	st.global.f64 	[%rd8], %fd32;
$L__BB2_5:
	ret;

}


// ===== COMPILED SASS (sm_100) =====

	.target	sm_100

	.elftype	@"ET_EXEC"


//--------------------- .note.nv.tkinfo           --------------------------
	.section	.note.nv.tkinfo,"",@"SHT_NOTE"
	.sectionflags	@"SHF_NOTE_NV_TKINFO"
	.tkinfo
        /*0018*/ 	.word	0x00000002
        /*0030*/ 	.string	""
        /*0030*/ 	.string	"ptxas"
        /*0030*/ 	.string	"Cuda compilation tools, release 13.0, V13.0.88"
        /*0030*/ 	.string	"Build cuda_13.0.r13.0/compiler.36424714_0"
        /*0030*/ 	.string	"-arch sm_100 -m 64 "



//--------------------- .note.nv.cuinfo           --------------------------
	.section	.note.nv.cuinfo,"",@"SHT_NOTE"
	.sectionflags	@"SHF_NOTE_NV_CUINFO"
        /*0018*/ 	.short	0x0002
        /*001a*/ 	.short	0x0064
        /*001c*/ 	.short	0x0082
	.zero		2


//--------------------- .nv.info                  --------------------------
	.section	.nv.info,"",@"SHT_CUDA_INFO"
	.align	4


	//----- nvinfo : EIATTR_REGCOUNT
	.align		4
        /*0000*/ 	.byte	0x04, 0x2f
        /*0002*/ 	.short	(.L_1 - .L_0)
	.align		4
.L_0:
        /*0004*/ 	.word	index@(_Z15MatrixMulKernelPKdS0_Pdi)
        /*0008*/ 	.word	0x0000000e


	//----- nvinfo : EIATTR_FRAME_SIZE
	.align		4
.L_1:
        /*000c*/ 	.byte	0x04, 0x11
        /*000e*/ 	.short	(.L_3 - .L_2)
	.align		4
.L_2:
        /*0010*/ 	.word	index@(_Z15MatrixMulKernelPKdS0_Pdi)
        /*0014*/ 	.word	0x00000000


	//----- nvinfo : EIATTR_REGCOUNT
	.align		4
.L_3:
        /*0018*/ 	.byte	0x04, 0x2f
        /*001a*/ 	.short	(.L_5 - .L_4)
	.align		4
.L_4:
        /*001c*/ 	.word	index@(_Z13SigmoidKernelPdS_i)
        /*0020*/ 	.word	0x0000000e


	//----- nvinfo : EIATTR_FRAME_SIZE
	.align		4
.L_5:
        /*0024*/ 	.byte	0x04, 0x11
        /*0026*/ 	.short	(.L_7 - .L_6)
	.align		4
.L_6:
        /*0028*/ 	.word	index@($__internal_1_$__cuda_sm20_dblrcp_rn_slowpath_v3)
        /*002c*/ 	.word	0x00000000


	//----- nvinfo : EIATTR_FRAME_SIZE
	.align		4
.L_7:
        /*0030*/ 	.byte	0x04, 0x11
        /*0032*/ 	.short	(.L_9 - .L_8)
	.align		4
.L_8:
        /*0034*/ 	.word	index@(_Z13SigmoidKernelPdS_i)
        /*0038*/ 	.word	0x00000000


	//----- nvinfo : EIATTR_REGCOUNT
	.align		4
.L_9:
        /*003c*/ 	.byte	0x04, 0x2f
        /*003e*/ 	.short	(.L_11 - .L_10)
	.align		4
.L_10:
        /*0040*/ 	.word	index@(_Z14DsigmoidKernelPdS_i)
        /*0044*/ 	.word	0x00000019


	//----- nvinfo : EIATTR_FRAME_SIZE
	.align		4
.L_11:
        /*0048*/ 	.byte	0x04, 0x11
        /*004a*/ 	.short	(.L_13 - .L_12)
	.align		4
.L_12:
        /*004c*/ 	.word	index@($__internal_0_$__cuda_sm20_div_rn_f64_full)
        /*0050*/ 	.word	0x00000000


	//----- nvinfo : EIATTR_FRAME_SIZE
	.align		4
.L_13:
        /*0054*/ 	.byte	0x04, 0x11
        /*0056*/ 	.short	(.L_15 - .L_14)
	.align		4
.L_14:
        /*0058*/ 	.word	index@(_Z14DsigmoidKernelPdS_i)
        /*005c*/ 	.word	0x00000000


	//----- nvinfo : EIATTR_MIN_STACK_SIZE
	.align		4
.L_15:
        /*0060*/ 	.byte	0x04, 0x12
        /*0062*/ 	.short	(.L_17 - .L_16)
	.align		4
.L_16:
        /*0064*/ 	.word	index@(_Z14DsigmoidKernelPdS_i)
        /*0068*/ 	.word	0x00000000


	//----- nvinfo : EIATTR_MIN_STACK_SIZE
	.align		4
.L_17:
        /*006c*/ 	.byte	0x04, 0x12
        /*006e*/ 	.short	(.L_19 - .L_18)
	.align		4
.L_18:
        /*0070*/ 	.word	index@(_Z13SigmoidKernelPdS_i)
        /*0074*/ 	.word	0x00000000


	//----- nvinfo : EIATTR_MIN_STACK_SIZE
	.align		4
.L_19:
        /*0078*/ 	.byte	0x04, 0x12
        /*007a*/ 	.short	(.L_21 - .L_20)
	.align		4
.L_20:
        /*007c*/ 	.word	index@(_Z15MatrixMulKernelPKdS0_Pdi)
        /*0080*/ 	.word	0x00000000
.L_21:


//--------------------- .nv.compat                --------------------------
	.section	.nv.compat,"",@"SHT_CUDA_COMPAT_INFO"
	.align	4
        /*0000*/ 	.byte	0x02, 0x09, 0x00, 0x00, 0x02, 0x02, 0x01, 0x00, 0x02, 0x05, 0x05, 0x00, 0x03, 0x07, 0x01, 0x01
        /*0010*/ 	.byte	0x02, 0x03, 0x00, 0x00, 0x02, 0x06, 0x01, 0x00, 0x04, 0x0b, 0x08, 0x00, 0x01, 0x00, 0x00, 0x00
        /*0020*/ 	.byte	0x00, 0x00, 0x00, 0x00


//--------------------- .nv.info._Z14DsigmoidKernelPdS_i --------------------------
	.section	.nv.info._Z14DsigmoidKernelPdS_i,"",@"SHT_CUDA_INFO"
	.sectionflags	@""
	.align	4


	//----- nvinfo : EIATTR_CUDA_API_VERSION
	.align		4
        /*0000*/ 	.byte	0x04, 0x37
        /*0002*/ 	.short	(.L_23 - .L_22)
.L_22:
        /*0004*/ 	.word	0x00000082


	//----- nvinfo : EIATTR_KPARAM_INFO
	.align		4
.L_23:
        /*0008*/ 	.byte	0x04, 0x17
        /*000a*/ 	.short	(.L_25 - .L_24)
.L_24:
        /*000c*/ 	.word	0x00000000
        /*0010*/ 	.short	0x0002
        /*0012*/ 	.short	0x0010
        /*0014*/ 	.byte	0x00, 0xf0, 0x11, 0x00


	//----- nvinfo : EIATTR_KPARAM_INFO
	.align		4
.L_25:
        /*0018*/ 	.byte	0x04, 0x17
        /*001a*/ 	.short	(.L_27 - .L_26)
.L_26:
        /*001c*/ 	.word	0x00000000
        /*0020*/ 	.short	0x0001
        /*0022*/ 	.short	0x0008
        /*0024*/ 	.byte	0x00, 0xf5, 0x21, 0x00


	//----- nvinfo : EIATTR_KPARAM_INFO
	.align		4
.L_27:
        /*0028*/ 	.byte	0x04, 0x17
        /*002a*/ 	.short	(.L_29 - .L_28)
.L_28:
        /*002c*/ 	.word	0x00000000
        /*0030*/ 	.short	0x0000
        /*0032*/ 	.short	0x0000
        /*0034*/ 	.byte	0x00, 0xf5, 0x21, 0x00


	//----- nvinfo : EIATTR_SPARSE_MMA_MASK
	.align		4
.L_29:
        /*0038*/ 	.byte	0x03, 0x50
        /*003a*/ 	.short	0x0000


	//----- nvinfo : EIATTR_MAXREG_COUNT
	.align		4
        /*003c*/ 	.byte	0x03, 0x1b
        /*003e*/ 	.short	0x00ff


	//----- nvinfo : EIATTR_MERCURY_ISA_VERSION
	.align		4
        /*0040*/ 	.byte	0x03, 0x5f
        /*0042*/ 	.short	0x0101


	//----- nvinfo : EIATTR_VRC_CTA_INIT_COUNT
	.align		4
        /*0044*/ 	.byte	0x02, 0x4a
	.zero		1
	.zero		1


	//----- nvinfo : EIATTR_EXIT_INSTR_OFFSETS
	.align		4
        /*0048*/ 	.byte	0x04, 0x1c
        /*004a*/ 	.short	(.L_31 - .L_30)


	//   ....[0]....
.L_30:
        /*004c*/ 	.word	0x00000070


	//   ....[1]....
        /*0050*/ 	.word	0x00000680


	//----- nvinfo : EIATTR_CRS_STACK_SIZE
	.align		4
.L_31:
        /*0054*/ 	.byte	0x04, 0x1e
        /*0056*/ 	.short	(.L_33 - .L_32)
.L_32:
        /*0058*/ 	.word	0x00000000


	//----- nvinfo : EIATTR_CBANK_PARAM_SIZE
	.align		4
.L_33:
        /*005c*/ 	.byte	0x03, 0x19
        /*005e*/ 	.short	0x0014


	//----- nvinfo : EIATTR_PARAM_CBANK
	.align		4
        /*0060*/ 	.byte	0x04, 0x0a
        /*0062*/ 	.short	(.L_35 - .L_34)
	.align		4
.L_34:
        /*0064*/ 	.word	index@(.nv.constant0._Z14DsigmoidKernelPdS_i)
        /*0068*/ 	.short	0x0380
        /*006a*/ 	.short	0x0014


	//----- nvinfo : EIATTR_SW_WAR
	.align		4
.L_35:
        /*006c*/ 	.byte	0x04, 0x36
        /*006e*/ 	.short	(.L_37 - .L_36)
.L_36:
        /*0070*/ 	.word	0x00000008
.L_37:


//--------------------- .nv.info._Z13SigmoidKernelPdS_i --------------------------
	.section	.nv.info._Z13SigmoidKernelPdS_i,"",@"SHT_CUDA_INFO"
	.sectionflags	@""
	.align	4


	//----- nvinfo : EIATTR_CUDA_API_VERSION
	.align		4
        /*0000*/ 	.byte	0x04, 0x37
        /*0002*/ 	.short	(.L_39 - .L_38)
.L_38:
        /*0004*/ 	.word	0x00000082


	//----- nvinfo : EIATTR_KPARAM_INFO
	.align		4
.L_39:
        /*0008*/ 	.byte	0x04, 0x17
        /*000a*/ 	.short	(.L_41 - .L_40)
.L_40:
        /*000c*/ 	.word	0x00000000
        /*0010*/ 	.short	0x0002
        /*0012*/ 	.short	0x0010
        /*0014*/ 	.byte	0x00, 0xf0, 0x11, 0x00


	//----- nvinfo : EIATTR_KPARAM_INFO
	.align		4
.L_41:
        /*0018*/ 	.byte	0x04, 0x17
        /*001a*/ 	.short	(.L_43 - .L_42)
.L_42:
        /*001c*/ 	.word	0x00000000
        /*0020*/ 	.short	0x0001
        /*0022*/ 	.short	0x0008
        /*0024*/ 	.byte	0x00, 0xf5, 0x21, 0x00


	//----- nvinfo : EIATTR_KPARAM_INFO
	.align		4
.L_43:
        /*0028*/ 	.byte	0x04, 0x17
        /*002a*/ 	.short	(.L_45 - .L_44)
.L_44:
        /*002c*/ 	.word	0x00000000
        /*0030*/ 	.short	0x0000
        /*0032*/ 	.short	0x0000
        /*0034*/ 	.byte	0x00, 0xf5, 0x21, 0x00


	//----- nvinfo : EIATTR_SPARSE_MMA_MASK
	.align		4
.L_45:
        /*0038*/ 	.byte	0x03, 0x50
        /*003a*/ 	.short	0x0000


	//----- nvinfo : EIATTR_MAXREG_COUNT
	.align		4
        /*003c*/ 	.byte	0x03, 0x1b
        /*003e*/ 	.short	0x00ff


	//----- nvinfo : EIATTR_MERCURY_ISA_VERSION
	.align		4
        /*0040*/ 	.byte	0x03, 0x5f
        /*0042*/ 	.short	0x0101


	//----- nvinfo : EIATTR_VRC_CTA_INIT_COUNT
	.align		4
        /*0044*/ 	.byte	0x02, 0x4a
	.zero		1
	.zero		1


	//----- nvinfo : EIATTR_EXIT_INSTR_OFFSETS
	.align		4
        /*0048*/ 	.byte	0x04, 0x1c
        /*004a*/ 	.short	(.L_47 - .L_46)


	//   ....[0]....
.L_46:
        /*004c*/ 	.word	0x00000070


	//   ....[1]....
        /*0050*/ 	.word	0x00000630


	//----- nvinfo : EIATTR_CRS_STACK_SIZE
	.align		4
.L_47:
        /*0054*/ 	.byte	0x04, 0x1e
        /*0056*/ 	.short	(.L_49 - .L_48)
.L_48:
        /*0058*/ 	.word	0x00000000


	//----- nvinfo : EIATTR_CBANK_PARAM_SIZE
	.align		4
.L_49:
        /*005c*/ 	.byte	0x03, 0x19
        /*005e*/ 	.short	0x0014


	//----- nvinfo : EIATTR_PARAM_CBANK
	.align		4
        /*0060*/ 	.byte	0x04, 0x0a
        /*0062*/ 	.short	(.L_51 - .L_50)
	.align		4
.L_50:
        /*0064*/ 	.word	index@(.nv.constant0._Z13SigmoidKernelPdS_i)
        /*0068*/ 	.short	0x0380
        /*006a*/ 	.short	0x0014


	//----- nvinfo : EIATTR_SW_WAR
	.align		4
.L_51:
        /*006c*/ 	.byte	0x04, 0x36
        /*006e*/ 	.short	(.L_53 - .L_52)
.L_52:
        /*0070*/ 	.word	0x00000008
.L_53:


//--------------------- .nv.info._Z15MatrixMulKernelPKdS0_Pdi --------------------------
	.section	.nv.info._Z15MatrixMulKernelPKdS0_Pdi,"",@"SHT_CUDA_INFO"
	.sectionflags	@""
	.align	4


	//----- nvinfo : EIATTR_CUDA_API_VERSION
	.align		4
        /*0000*/ 	.byte	0x04, 0x37
        /*0002*/ 	.short	(.L_55 - .L_54)
.L_54:
        /*0004*/ 	.word	0x00000082


	//----- nvinfo : EIATTR_KPARAM_INFO
	.align		4
.L_55:
        /*0008*/ 	.byte	0x04, 0x17
        /*000a*/ 	.short	(.L_57 - .L_56)
.L_56:
        /*000c*/ 	.word	0x00000000
        /*0010*/ 	.short	0x0003
        /*0012*/ 	.short	0x0018
        /*0014*/ 	.byte	0x00, 0xf0, 0x11, 0x00


	//----- nvinfo : EIATTR_KPARAM_INFO
	.align		4
.L_57:
        /*0018*/ 	.byte	0x04, 0x17
        /*001a*/ 	.short	(.L_59 - .L_58)
.L_58:
        /*001c*/ 	.word	0x00000000
        /*0020*/ 	.short	0x0002
        /*0022*/ 	.short	0x0010
        /*0024*/ 	.byte	0x00, 0xf5, 0x21, 0x00


	//----- nvinfo : EIATTR_KPARAM_INFO
	.align		4
.L_59:
        /*0028*/ 	.byte	0x04, 0x17
        /*002a*/ 	.short	(.L_61 - .L_60)
.L_60:
        /*002c*/ 	.word	0x00000000
        /*0030*/ 	.short	0x0001
        /*0032*/ 	.short	0x0008
        /*0034*/ 	.byte	0x00, 0xf5, 0x21, 0x00


	//----- nvinfo : EIATTR_KPARAM_INFO
	.align		4
.L_61:
        /*0038*/ 	.byte	0x04, 0x17
        /*003a*/ 	.short	(.L_63 - .L_62)
.L_62:
        /*003c*/ 	.word	0x00000000
        /*0040*/ 	.short	0x0000
        /*0042*/ 	.short	0x0000
        /*0044*/ 	.byte	0x00, 0xf5, 0x21, 0x00


	//----- nvinfo : EIATTR_SPARSE_MMA_MASK
	.align		4
.L_63:
        /*0048*/ 	.byte	0x03, 0x50
        /*004a*/ 	.short	0x0000


	//----- nvinfo : EIATTR_MAXREG_COUNT
	.align		4
        /*004c*/ 	.byte	0x03, 0x1b
        /*004e*/ 	.short	0x00ff


	//----- nvinfo : EIATTR_MERCURY_ISA_VERSION
	.align		4
        /*0050*/ 	.byte	0x03, 0x5f
        /*0052*/ 	.short	0x0101


	//----- nvinfo : EIATTR_VRC_CTA_INIT_COUNT
	.align		4
        /*0054*/ 	.byte	0x02, 0x4a
	.zero		1
	.zero		1


	//----- nvinfo : EIATTR_EXIT_INSTR_OFFSETS
	.align		4
        /*0058*/ 	.byte	0x04, 0x1c
        /*005a*/ 	.short	(.L_65 - .L_64)


	//   ....[0]....
.L_64:
        /*005c*/ 	.word	0x00000070


	//   ....[1]....
        /*0060*/ 	.word	0x00000130


	//----- nvinfo : EIATTR_CBANK_PARAM_SIZE
	.align		4
.L_65:
        /*0064*/ 	.byte	0x03, 0x19
        /*0066*/ 	.short	0x001c


	//----- nvinfo : EIATTR_PARAM_CBANK
	.align		4
        /*0068*/ 	.byte	0x04, 0x0a
        /*006a*/ 	.short	(.L_67 - .L_66)
	.align		4
.L_66:
        /*006c*/ 	.word	index@(.nv.constant0._Z15MatrixMulKernelPKdS0_Pdi)
        /*0070*/ 	.short	0x0380
        /*0072*/ 	.short	0x001c


	//----- nvinfo : EIATTR_SW_WAR
	.align		4
.L_67:
        /*0074*/ 	.byte	0x04, 0x36
        /*0076*/ 	.short	(.L_69 - .L_68)
.L_68:
        /*0078*/ 	.word	0x00000008
.L_69:


//--------------------- .nv.callgraph             --------------------------
	.section	.nv.callgraph,"",@"SHT_CUDA_CALLGRAPH"
	.align	4
	.sectionentsize	8
	.align		4
        /*0000*/ 	.word	0x00000000
	.align		4
        /*0004*/ 	.word	0xffffffff
	.align		4
        /*0008*/ 	.word	0x00000000
	.align		4
        /*000c*/ 	.word	0xfffffffe
	.align		4
        /*0010*/ 	.word	0x00000000
	.align		4
        /*0014*/ 	.word	0xfffffffd
	.align		4
        /*0018*/ 	.word	0x00000000
	.align		4
        /*001c*/ 	.word	0xfffffffc


//--------------------- .text._Z14DsigmoidKernelPdS_i --------------------------
	.section	.text._Z14DsigmoidKernelPdS_i,"ax",@progbits
	.align	128
        .global         _Z14DsigmoidKernelPdS_i
        .type           _Z14DsigmoidKernelPdS_i,@function
        .size           _Z14DsigmoidKernelPdS_i,(.L_x_20 - _Z14DsigmoidKernelPdS_i)
        .other          _Z14DsigmoidKernelPdS_i,@"STO_CUDA_ENTRY STV_DEFAULT"
_Z14DsigmoidKernelPdS_i:
.text._Z14DsigmoidKernelPdS_i:
[----:B------:R-:W-:Y:S01]  /*0000*/  LDC R1, c[0x0][0x37c] ;  /* 0x0000df00ff017b82 */ /* 0x000fe20000000800 */
[----:B------:R-:W0:Y:S07]  /*0010*/  S2R R3, SR_TID.X ;  /* 0x0000000000037919 */ /* 0x000e2e0000002100 */
[----:B------:R-:W0:Y:S01]  /*0020*/  S2UR UR4, SR_CTAID.X ;  /* 0x00000000000479c3 */ /* 0x000e220000002500 */
[----:B------:R-:W1:Y:S07]  /*0030*/  LDCU UR5, c[0x0][0x390] ;  /* 0x00007200ff0577ac */ /* 0x000e6e0008000800 */
[----:B------:R-:W0:Y:S02]  /*0040*/  LDC R0, c[0x0][0x360] ;  /* 0x0000d800ff007b82 */ /* 0x000e240000000800 */
[----:B0-----:R-:W-:-:S05]  /*0050*/  IMAD R0, R0, UR4, R3 ;  /* 0x0000000400007c24 */ /* 0x001fca000f8e0203 */
[----:B-1----:R-:W-:-:S13]  /*0060*/  ISETP.GE.AND P0, PT, R0, UR5, PT ;  /* 0x0000000500007c0c */ /* 0x002fda000bf06270 */
[----:B------:R-:W-:Y:S05]  /*0070*/  @P0 EXIT ;  /* 0x000000000000094d */ /* 0x000fea0003800000 */
[----:B------:R-:W0:Y:S01]  /*0080*/  LDC.64 R2, c[0x0][0x380] ;  /* 0x0000e000ff027b82 */ /* 0x000e220000000a00 */
[----:B------:R-:W1:Y:S01]  /*0090*/  LDCU.64 UR4, c[0x0][0x358] ;  /* 0x00006b00ff0477ac */ /* 0x000e620008000a00 */
[----:B0-----:R-:W-:-:S06]  /*00a0*/  IMAD.WIDE R2, R0, 0x8, R2 ;  /* 0x0000000800027825 */ /* 0x001fcc00078e0202 */
[----:B-1----:R-:W2:Y:S01]  /*00b0*/  LDG.E.64 R2, desc[UR4][R2.64] ;  /* 0x0000000402027981 */ /* 0x002ea2000c1e1b00 */
[----:B------:R-:W-:Y:S01]  /*00c0*/  IMAD.MOV.U32 R4, RZ, RZ, 0x979a371 ;  /* 0x0979a371ff047424 */ /* 0x000fe200078e00ff */
[----:B------:R-:W-:Y:S01]  /*00d0*/  UMOV UR6, 0x509f79ff ;  /* 0x509f79ff00067882 */ /* 0x000fe20000000000 */
[----:B------:R-:W-:Y:S01]  /*00e0*/  IMAD.MOV.U32 R5, RZ, RZ, 0x400a934f ;  /* 0x400a934fff057424 */ /* 0x000fe200078e00ff */
[----:B------:R-:W-:Y:S01]  /*00f0*/  UMOV UR7, 0x3fd34413 ;  /* 0x3fd3441300077882 */ /* 0x000fe20000000000 */
[----:B------:R-:W-:Y:S04]  /*0100*/  BSSY.RECONVERGENT B0, `(.L_x_0) ;  /* 0x000003f000007945 */ /* 0x000fe80003800200 */
[----:B--2---:R-:W-:Y:S02]  /*0110*/  DFMA R4, R2, -R4, 6.75539944105574400000e+15 ;  /* 0x433800000204742b */ /* 0x004fe40000000804 */
[----:B------:R-:W-:-:S06]  /*0120*/  DADD R10, -RZ, -R2 ;  /* 0x00000000ff0a7229 */ /* 0x000fcc0000000902 */
[----:B------:R-:W-:-:S04]  /*0130*/  DADD R6, R4, -6.75539944105574400000e+15 ;  /* 0xc338000004067429 */ /* 0x000fc80000000000 */
[----:B------:R-:W-:-:S04]  /*0140*/  FSETP.GEU.AND P0, PT, |R11|, 3.8004419803619384766, PT ;  /* 0x40733a710b00780b */ /* 0x000fc80003f0e200 */
[----:B------:R-:W-:Y:S01]  /*0150*/  DFMA R8, R6, -UR6, -R2 ;  /* 0x8000000606087c2b */ /* 0x000fe20008000802 */
[----:B------:R-:W-:Y:S01]  /*0160*/  UMOV UR6, 0xa994fd21 ;  /* 0xa994fd2100067882 */ /* 0x000fe20000000000 */
[----:B------:R-:W-:-:S06]  /*0170*/  UMOV UR7, 0x3c49dc1d ;  /* 0x3c49dc1d00077882 */ /* 0x000fcc0000000000 */
[----:B------:R-:W-:Y:S01]  /*0180*/  DFMA R6, R6, UR6, R8 ;  /* 0x0000000606067c2b */ /* 0x000fe20008000008 */
[----:B------:R-:W-:Y:S01]  /*0190*/  UMOV UR6, 0x494ea3e9 ;  /* 0x494ea3e900067882 */ /* 0x000fe20000000000 */
[----:B------:R-:W-:-:S06]  /*01a0*/  UMOV UR7, 0x3caf48ad ;  /* 0x3caf48ad00077882 */ /* 0x000fcc0000000000 */
[----:B------:R-:W-:Y:S01]  /*01b0*/  DMUL R8, R6, -UR6 ;  /* 0x8000000606087c28 */ /* 0x000fe20008000000 */
[----:B------:R-:W-:Y:S01]  /*01c0*/  UMOV UR6, 0xbbb55516 ;  /* 0xbbb5551600067882 */ /* 0x000fe20000000000 */
[----:B------:R-:W-:-:S06]  /*01d0*/  UMOV UR7, 0x40026bb1 ;  /* 0x40026bb100077882 */ /* 0x000fcc0000000000 */
[----:B------:R-:W-:Y:S01]  /*01e0*/  DFMA R6, R6, UR6, R8 ;  /* 0x0000000606067c2b */ /* 0x000fe20008000008 */
[----:B------:R-:W-:Y:S01]  /*01f0*/  UMOV UR6, 0x69ce2bdf ;  /* 0x69ce2bdf00067882 */ /* 0x000fe20000000000 */
[----:B------:R-:W-:Y:S01]  /*0200*/  IMAD.MOV.U32 R8, RZ, RZ, -0x35dec16 ;  /* 0xfca213eaff087424 */ /* 0x000fe200078e00ff */
[----:B------:R-:W-:Y:S01]  /*0210*/  UMOV UR7, 0x3e5ade15 ;  /* 0x3e5ade1500077882 */ /* 0x000fe20000000000 */
[----:B------:R-:W-:-:S06]  /*0220*/  IMAD.MOV.U32 R9, RZ, RZ, 0x3e928af3 ;  /* 0x3e928af3ff097424 */ /* 0x000fcc00078e00ff */
[----:B------:R-:W-:Y:S01]  /*0230*/  DFMA R8, R6, UR6, R8 ;  /* 0x0000000606087c2b */ /* 0x000fe20008000008 */
[----:B------:R-:W-:Y:S01]  /*0240*/  UMOV UR6, 0x62401315 ;  /* 0x6240131500067882 */ /* 0x000fe20000000000 */
[----:B------:R-:W-:-:S06]  /*0250*/  UMOV UR7, 0x3ec71dee ;  /* 0x3ec71dee00077882 */ /* 0x000fcc0000000000 */
[----:B------:R-:W-:Y:S01]  /*0260*/  DFMA R8, R6, R8, UR6 ;  /* 0x0000000606087e2b */ /* 0x000fe20008000008 */
        /* <DEDUP_REMOVED lines=20> */
[----:B------:R-:W-:-:S08]  /*03b0*/  DFMA R8, R6, R8, UR6 ;  /* 0x0000000606087e2b */ /* 0x000fd00008000008 */
[----:B------:R-:W-:-:S08]  /*03c0*/  DFMA R8, R6, R8, 1 ;  /* 0x3ff000000608742b */ /* 0x000fd00000000008 */
[----:B------:R-:W-:-:S10]  /*03d0*/  DFMA R8, R6, R8, 1 ;  /* 0x3ff000000608742b */ /* 0x000fd40000000008 */
[----:B------:R-:W-:Y:S02]  /*03e0*/  IMAD R7, R4, 0x100000, R9 ;  /* 0x0010000004077824 */ /* 0x000fe400078e0209 */
[----:B------:R-:W-:Y:S01]  /*03f0*/  IMAD.MOV.U32 R6, RZ, RZ, R8 ;  /* 0x000000ffff067224 */ /* 0x000fe200078e0008 */
[----:B------:R-:W-:Y:S06]  /*0400*/  @!P0 BRA `(.L_x_1) ;  /* 0x0000000000388947 */ /* 0x000fec0003800000 */
[C---:B------:R-:W-:Y:S01]  /*0410*/  FSETP.GEU.AND P2, PT, |R11|.reuse, 3.8160228729248046875, PT ;  /* 0x407439b80b00780b */ /* 0x040fe20003f4e200 */
[C-C-:B------:R-:W-:Y:S01]  /*0420*/  DADD R6, -R2.reuse, -R2.reuse ;  /* 0x0000000002067229 */ /* 0x140fe20000000902 */
[----:B------:R-:W-:Y:S01]  /*0430*/  ISETP.GE.AND P1, PT, R11, RZ, PT ;  /* 0x000000ff0b00720c */ /* 0x000fe20003f26270 */
[----:B------:R-:W-:-:S03]  /*0440*/  DSETP.NAN.AND P0, PT, R2, R2, PT ;  /* 0x000000020200722a */ /* 0x000fc60003f08000 */
[----:B------:R-:W-:-:S05]  /*0450*/  FSEL R3, RZ, +QNAN , !P1 ;  /* 0x7ff00000ff037808 */ /* 0x000fca0004800000 */
[----:B------:R-:W-:Y:S02]  /*0460*/  FSEL R7, R7, R3, P0 ;  /* 0x0000000307077208 */ /* 0x000fe40000000000 */
[----:B------:R-:W-:Y:S02]  /*0470*/  @!P2 LEA.HI R5, R4, R4, RZ, 0x1 ;  /* 0x000000040405a211 */ /* 0x000fe400078f08ff */
[----:B------:R-:W-:Y:S02]  /*0480*/  FSEL R6, R6, RZ, P0 ;  /* 0x000000ff06067208 */ /* 0x000fe40000000000 */
[----:B------:R-:W-:-:S05]  /*0490*/  @!P2 SHF.R.S32.HI R5, RZ, 0x1, R5 ;  /* 0x00000001ff05a819 */ /* 0x000fca0000011405 */
[----:B------:R-:W-:Y:S02]  /*04a0*/  @!P2 IMAD.IADD R2, R4, 0x1, -R5 ;  /* 0x000000010402a824 */ /* 0x000fe400078e0a05 */
[----:B------:R-:W-:-:S03]  /*04b0*/  @!P2 IMAD R9, R5, 0x100000, R9 ;  /* 0x001000000509a824 */ /* 0x000fc600078e0209 */
[----:B------:R-:W-:Y:S01]  /*04c0*/  @!P2 LEA R3, R2, 0x3ff00000, 0x14 ;  /* 0x3ff000000203a811 */ /* 0x000fe200078ea0ff */
[----:B------:R-:W-:-:S06]  /*04d0*/  @!P2 IMAD.MOV.U32 R2, RZ, RZ, RZ ;  /* 0x000000ffff02a224 */ /* 0x000fcc00078e00ff */
[----:B------:R-:W-:-:S11]  /*04e0*/  @!P2 DMUL R6, R8, R2 ;  /* 0x000000020806a228 */ /* 0x000fd60000000000 */
.L_x_1:
[----:B------:R-:W-:Y:S05]  /*04f0*/  BSYNC.RECONVERGENT B0 ;  /* 0x0000000000007941 */ /* 0x000fea0003800200 */
.L_x_0:
[----:B------:R-:W-:Y:S01]  /*0500*/  DADD R6, R6, 1 ;  /* 0x3ff0000006067429 */ /* 0x000fe20000000000 */
[----:B------:R-:W-:Y:S01]  /*0510*/  IMAD.MOV.U32 R2, RZ, RZ, 0x1 ;  /* 0x00000001ff027424 */ /* 0x000fe200078e00ff */
[----:B------:R-:W-:Y:S06]  /*0520*/  BSSY.RECONVERGENT B0, `(.L_x_2) ;  /* 0x0000012000007945 */ /* 0x000fec0003800200 */
[C---:B------:R-:W-:Y:S02]  /*0530*/  DMUL R4, R6.reuse, R6 ;  /* 0x0000000606047228 */ /* 0x040fe40000000000 */
[----:B------:R-:W-:-:S04]  /*0540*/  DADD R6, R6, -1 ;  /* 0xbff0000006067429 */ /* 0x000fc80000000000 */
[----:B------:R-:W0:Y:S06]  /*0550*/  MUFU.RCP64H R3, R5 ;  /* 0x0000000500037308 */ /* 0x000e2c0000001800 */
[----:B------:R-:W-:Y:S01]  /*0560*/  FSETP.GEU.AND P1, PT, |R7|, 6.5827683646048100446e-37, PT ;  /* 0x036000000700780b */ /* 0x000fe20003f2e200 */
[----:B0-----:R-:W-:-:S08]  /*0570*/  DFMA R8, -R4, R2, 1 ;  /* 0x3ff000000408742b */ /* 0x001fd00000000102 */
[----:B------:R-:W-:-:S08]  /*0580*/  DFMA R8, R8, R8, R8 ;  /* 0x000000080808722b */ /* 0x000fd00000000008 */
[----:B------:R-:W-:-:S08]  /*0590*/  DFMA R8, R2, R8, R2 ;  /* 0x000000080208722b */ /* 0x000fd00000000002 */
[----:B------:R-:W-:-:S08]  /*05a0*/  DFMA R2, -R4, R8, 1 ;  /* 0x3ff000000402742b */ /* 0x000fd00000000108 */
[----:B------:R-:W-:-:S08]  /*05b0*/  DFMA R2, R8, R2, R8 ;  /* 0x000000020802722b */ /* 0x000fd00000000008 */
[----:B------:R-:W-:-:S08]  /*05c0*/  DMUL R8, R6, R2 ;  /* 0x0000000206087228 */ /* 0x000fd00000000000 */
[----:B------:R-:W-:-:S08]  /*05d0*/  DFMA R10, -R4, R8, R6 ;  /* 0x00000008040a722b */ /* 0x000fd00000000106 */
[----:B------:R-:W-:-:S10]  /*05e0*/  DFMA R2, R2, R10, R8 ;  /* 0x0000000a0202722b */ /* 0x000fd40000000008 */
[----:B------:R-:W-:-:S05]  /*05f0*/  FFMA R8, RZ, R5, R3 ;  /* 0x00000005ff087223 */ /* 0x000fca0000000003 */
[----:B------:R-:W-:-:S13]  /*0600*/  FSETP.GT.AND P0, PT, |R8|, 1.469367938527859385e-39, PT ;  /* 0x001000000800780b */ /* 0x000fda0003f04200 */
[----:B------:R-:W-:Y:S05]  /*0610*/  @P0 BRA P1, `(.L_x_3) ;  /* 0x0000000000080947 */ /* 0x000fea0000800000 */
[----:B------:R-:W-:-:S07]  /*0620*/  MOV R10, 0x640 ;  /* 0x00000640000a7802 */ /* 0x000fce0000000f00 */
[----:B------:R-:W-:Y:S05]  /*0630*/  CALL.REL.NOINC `($__internal_0_$__cuda_sm20_div_rn_f64_full) ;  /* 0x0000000000147944 */ /* 0x000fea0003c00000 */
.L_x_3:
[----:B------:R-:W-:Y:S05]  /*0640*/  BSYNC.RECONVERGENT B0 ;  /* 0x0000000000007941 */ /* 0x000fea0003800200 */
.L_x_2:
[----:B------:R-:W0:Y:S02]  /*0650*/  LDC.64 R4, c[0x0][0x388] ;  /* 0x0000e200ff047b82 */ /* 0x000e240000000a00 */
[----:B0-----:R-:W-:-:S05]  /*0660*/  IMAD.WIDE R4, R0, 0x8, R4 ;  /* 0x0000000800047825 */ /* 0x001fca00078e0204 */
[----:B------:R-:W-:Y:S01]  /*0670*/  STG.E.64 desc[UR4][R4.64], R2 ;  /* 0x0000000204007986 */ /* 0x000fe2000c101b04 */
[----:B------:R-:W-:Y:S05]  /*0680*/  EXIT ;  /* 0x000000000000794d */ /* 0x000fea0003800000 */
        .weak           $__internal_0_$__cuda_sm20_div_rn_f64_full
        .type           $__internal_0_$__cuda_sm20_div_rn_f64_full,@function
        .size           $__internal_0_$__cuda_sm20_div_rn_f64_full,(.L_x_20 - $__internal_0_$__cuda_sm20_div_rn_f64_full)
$__internal_0_$__cuda_sm20_div_rn_f64_full:
[C---:B------:R-:W-:Y:S01]  /*0690*/  FSETP.GEU.AND P0, PT, |R5|.reuse, 1.469367938527859385e-39, PT ;  /* 0x001000000500780b */ /* 0x040fe20003f0e200 */
[----:B------:R-:W-:Y:S01]  /*06a0*/  IMAD.MOV.U32 R16, RZ, RZ, 0x1 ;  /* 0x00000001ff107424 */ /* 0x000fe200078e00ff */
[----:B------:R-:W-:Y:S01]  /*06b0*/  LOP3.LUT R2, R5, 0x800fffff, RZ, 0xc0, !PT ;  /* 0x800fffff05027812 */ /* 0x000fe200078ec0ff */
[----:B------:R-:W-:Y:S01]  /*06c0*/  BSSY.RECONVERGENT B1, `(.L_x_4) ;  /* 0x0000055000017945 */ /* 0x000fe20003800200 */
[C---:B------:R-:W-:Y:S02]  /*06d0*/  FSETP.GEU.AND P2, PT, |R7|.reuse, 1.469367938527859385e-39, PT ;  /* 0x001000000700780b */ /* 0x040fe40003f4e200 */
[----:B------:R-:W-:Y:S01]  /*06e0*/  LOP3.LUT R3, R2, 0x3ff00000, RZ, 0xfc, !PT ;  /* 0x3ff0000002037812 */ /* 0x000fe200078efcff */
[----:B------:R-:W-:Y:S01]  /*06f0*/  IMAD.MOV.U32 R2, RZ, RZ, R4 ;  /* 0x000000ffff027224 */ /* 0x000fe200078e0004 */
[----:B------:R-:W-:Y:S02]  /*0700*/  LOP3.LUT R11, R7, 0x7ff00000, RZ, 0xc0, !PT ;  /* 0x7ff00000070b7812 */ /* 0x000fe400078ec0ff */
[----:B------:R-:W-:-:S03]  /*0710*/  LOP3.LUT R14, R5, 0x7ff00000, RZ, 0xc0, !PT ;  /* 0x7ff00000050e7812 */ /* 0x000fc600078ec0ff */
[----:B------:R-:W-:Y:S01]  /*0720*/  @!P0 DMUL R2, R4, 8.98846567431157953865e+307 ;  /* 0x7fe0000004028828 */ /* 0x000fe20000000000 */
[----:B------:R-:W-:-:S03]  /*0730*/  ISETP.GE.U32.AND P1, PT, R11, R14, PT ;  /* 0x0000000e0b00720c */ /* 0x000fc60003f26070 */
[----:B------:R-:W-:Y:S01]  /*0740*/  @!P2 LOP3.LUT R12, R5, 0x7ff00000, RZ, 0xc0, !PT ;  /* 0x7ff00000050ca812 */ /* 0x000fe200078ec0ff */
[----:B------:R-:W-:Y:S01]  /*0750*/  @!P2 IMAD.MOV.U32 R18, RZ, RZ, RZ ;  /* 0x000000ffff12a224 */ /* 0x000fe200078e00ff */
[----:B------:R-:W0:Y:S02]  /*0760*/  MUFU.RCP64H R17, R3 ;  /* 0x0000000300117308 */ /* 0x000e240000001800 */
[----:B------:R-:W-:Y:S01]  /*0770*/  @!P2 ISETP.GE.U32.AND P3, PT, R11, R12, PT ;  /* 0x0000000c0b00a20c */ /* 0x000fe20003f66070 */
[----:B------:R-:W-:-:S05]  /*0780*/  IMAD.MOV.U32 R12, RZ, RZ, 0x1ca00000 ;  /* 0x1ca00000ff0c7424 */ /* 0x000fca00078e00ff */
[----:B------:R-:W-:-:S04]  /*0790*/  @!P2 SEL R13, R12, 0x63400000, !P3 ;  /* 0x634000000c0da807 */ /* 0x000fc80005800000 */
[----:B------:R-:W-:-:S04]  /*07a0*/  @!P2 LOP3.LUT R13, R13, 0x80000000, R7, 0xf8, !PT ;  /* 0x800000000d0da812 */ /* 0x000fc800078ef807 */
[----:B------:R-:W-:Y:S01]  /*07b0*/  @!P2 LOP3.LUT R19, R13, 0x100000, RZ, 0xfc, !PT ;  /* 0x001000000d13a812 */ /* 0x000fe200078efcff */
[----:B0-----:R-:W-:-:S08]  /*07c0*/  DFMA R8, R16, -R2, 1 ;  /* 0x3ff000001008742b */ /* 0x001fd00000000802 */
[----:B------:R-:W-:-:S08]  /*07d0*/  DFMA R8, R8, R8, R8 ;  /* 0x000000080808722b */ /* 0x000fd00000000008 */
[----:B------:R-:W-:Y:S01]  /*07e0*/  DFMA R16, R16, R8, R16 ;  /* 0x000000081010722b */ /* 0x000fe20000000010 */
[----:B------:R-:W-:Y:S01]  /*07f0*/  SEL R9, R12, 0x63400000, !P1 ;  /* 0x634000000c097807 */ /* 0x000fe20004800000 */
[----:B------:R-:W-:-:S03]  /*0800*/  IMAD.MOV.U32 R8, RZ, RZ, R6 ;  /* 0x000000ffff087224 */ /* 0x000fc600078e0006 */
[----:B------:R-:W-:-:S03]  /*0810*/  LOP3.LUT R9, R9, 0x800fffff, R7, 0xf8, !PT ;  /* 0x800fffff09097812 */ /* 0x000fc600078ef807 */
[----:B------:R-:W-:-:S03]  /*0820*/  DFMA R20, R16, -R2, 1 ;  /* 0x3ff000001014742b */ /* 0x000fc60000000802 */
[----:B------:R-:W-:-:S05]  /*0830*/  @!P2 DFMA R8, R8, 2, -R18 ;  /* 0x400000000808a82b */ /* 0x000fca0000000812 */
[----:B------:R-:W-:Y:S01]  /*0840*/  DFMA R16, R16, R20, R16 ;  /* 0x000000141010722b */ /* 0x000fe20000000010 */
[----:B------:R-:W-:Y:S02]  /*0850*/  IMAD.MOV.U32 R21, RZ, RZ, R11 ;  /* 0x000000ffff157224 */ /* 0x000fe400078e000b */
[----:B------:R-:W-:Y:S01]  /*0860*/  IMAD.MOV.U32 R20, RZ, RZ, R14 ;  /* 0x000000ffff147224 */ /* 0x000fe200078e000e */
[----:B------:R-:W-:Y:S02]  /*0870*/  @!P0 LOP3.LUT R20, R3, 0x7ff00000, RZ, 0xc0, !PT ;  /* 0x7ff0000003148812 */ /* 0x000fe400078ec0ff */
[----:B------:R-:W-:Y:S02]  /*0880*/  @!P2 LOP3.LUT R21, R9, 0x7ff00000, RZ, 0xc0, !PT ;  /* 0x7ff000000915a812 */ /* 0x000fe400078ec0ff */
[----:B------:R-:W-:Y:S01]  /*0890*/  DMUL R18, R16, R8 ;  /* 0x0000000810127228 */ /* 0x000fe20000000000 */
[----:B------:R-:W-:Y:S02]  /*08a0*/  VIADD R22, R20, 0xffffffff ;  /* 0xffffffff14167836 */ /* 0x000fe40000000000 */
[----:B------:R-:W-:-:S05]  /*08b0*/  VIADD R13, R21, 0xffffffff ;  /* 0xffffffff150d7836 */ /* 0x000fca0000000000 */
[----:B------:R-:W-:Y:S01]  /*08c0*/  DFMA R14, R18, -R2, R8 ;  /* 0x80000002120e722b */ /* 0x000fe20000000008 */
[----:B------:R-:W-:-:S04]  /*08d0*/  ISETP.GT.U32.AND P0, PT, R13, 0x7feffffe, PT ;  /* 0x7feffffe0d00780c */ /* 0x000fc80003f04070 */
[----:B------:R-:W-:-:S03]  /*08e0*/  ISETP.GT.U32.OR P0, PT, R22, 0x7feffffe, P0 ;  /* 0x7feffffe1600780c */ /* 0x000fc60000704470 */
[----:B------:R-:W-:-:S10]  /*08f0*/  DFMA R14, R16, R14, R18 ;  /* 0x0000000e100e722b */ /* 0x000fd40000000012 */
[----:B------:R-:W-:Y:S05]  /*0900*/  @P0 BRA `(.L_x_5) ;  /* 0x00000000006c0947 */ /* 0x000fea0003800000 */
[----:B------:R-:W-:-:S04]  /*0910*/  LOP3.LUT R16, R5, 0x7ff00000, RZ, 0xc0, !PT ;  /* 0x7ff0000005107812 */ /* 0x000fc800078ec0ff */
[CC--:B------:R-:W-:Y:S02]  /*0920*/  VIADDMNMX R6, R11.reuse, -R16.reuse, 0xb9600000, !PT ;  /* 0xb96000000b067446 */ /* 0x0c0fe40007800910 */
[----:B------:R-:W-:Y:S02]  /*0930*/  ISETP.GE.U32.AND P0, PT, R11, R16, PT ;  /* 0x000000100b00720c */ /* 0x000fe40003f06070 */
[----:B------:R-:W-:Y:S02]  /*0940*/  VIMNMX R6, PT, PT, R6, 0x46a00000, PT ;  /* 0x46a0000006067848 */ /* 0x000fe40003fe0100 */
[----:B------:R-:W-:-:S05]  /*0950*/  SEL R11, R12, 0x63400000, !P0 ;  /* 0x634000000c0b7807 */ /* 0x000fca0004000000 */
[----:B------:R-:W-:Y:S02]  /*0960*/  IMAD.IADD R11, R6, 0x1, -R11 ;  /* 0x00000001060b7824 */ /* 0x000fe400078e0a0b */
[----:B------:R-:W-:Y:S02]  /*0970*/  IMAD.MOV.U32 R6, RZ, RZ, RZ ;  /* 0x000000ffff067224 */ /* 0x000fe400078e00ff */
[----:B------:R-:W-:-:S06]  /*0980*/  VIADD R7, R11, 0x7fe00000 ;  /* 0x7fe000000b077836 */ /* 0x000fcc0000000000 */
[----:B------:R-:W-:-:S10]  /*0990*/  DMUL R12, R14, R6 ;  /* 0x000000060e0c7228 */ /* 0x000fd40000000000 */
[----:B------:R-:W-:-:S13]  /*09a0*/  FSETP.GTU.AND P0, PT, |R13|, 1.469367938527859385e-39, PT ;  /* 0x001000000d00780b */ /* 0x000fda0003f0c200 */
[----:B------:R-:W-:Y:S05]  /*09b0*/  @P0 BRA `(.L_x_6) ;  /* 0x0000000000940947 */ /* 0x000fea0003800000 */
[----:B------:R-:W-:Y:S01]  /*09c0*/  DFMA R2, R14, -R2, R8 ;  /* 0x800000020e02722b */ /* 0x000fe20000000008 */
[----:B------:R-:W-:-:S09]  /*09d0*/  IMAD.MOV.U32 R6, RZ, RZ, RZ ;  /* 0x000000ffff067224 */ /* 0x000fd200078e00ff */
[C---:B------:R-:W-:Y:S02]  /*09e0*/  FSETP.NEU.AND P0, PT, R3.reuse, RZ, PT ;  /* 0x000000ff0300720b */ /* 0x040fe40003f0d000 */
[----:B------:R-:W-:-:S04]  /*09f0*/  LOP3.LUT R5, R3, 0x80000000, R5, 0x48, !PT ;  /* 0x8000000003057812 */ /* 0x000fc800078e4805 */
[----:B------:R-:W-:-:S07]  /*0a00*/  LOP3.LUT R7, R5, R7, RZ, 0xfc, !PT ;  /* 0x0000000705077212 */ /* 0x000fce00078efcff */
[----:B------:R-:W-:Y:S05]  /*0a10*/  @!P0 BRA `(.L_x_6) ;  /* 0x00000000007c8947 */ /* 0x000fea0003800000 */
[----:B------:R-:W-:Y:S01]  /*0a20*/  IMAD.MOV R3, RZ, RZ, -R11 ;  /* 0x000000ffff037224 */ /* 0x000fe200078e0a0b */
[----:B------:R-:W-:Y:S01]  /*0a30*/  DMUL.RP R6, R14, R6 ;  /* 0x000000060e067228 */ /* 0x000fe20000008000 */
[----:B------:R-:W-:-:S06]  /*0a40*/  IMAD.MOV.U32 R2, RZ, RZ, RZ ;  /* 0x000000ffff027224 */ /* 0x000fcc00078e00ff */
[----:B------:R-:W-:-:S03]  /*0a50*/  DFMA R2, R12, -R2, R14 ;  /* 0x800000020c02722b */ /* 0x000fc6000000000e */
[----:B------:R-:W-:-:S03]  /*0a60*/  LOP3.LUT R5, R7, R5, RZ, 0x3c, !PT ;  /* 0x0000000507057212 */ /* 0x000fc600078e3cff */
[----:B------:R-:W-:-:S04]  /*0a70*/  IADD3 R2, PT, PT, -R11, -0x43300000, RZ ;  /* 0xbcd000000b027810 */ /* 0x000fc80007ffe1ff */
[----:B------:R-:W-:-:S04]  /*0a80*/  FSETP.NEU.AND P0, PT, |R3|, R2, PT ;  /* 0x000000020300720b */ /* 0x000fc80003f0d200 */
[----:B------:R-:W-:Y:S02]  /*0a90*/  FSEL R12, R6, R12, !P0 ;  /* 0x0000000c060c7208 */ /* 0x000fe40004000000 */
[----:B------:R-:W-:Y:S01]  /*0aa0*/  FSEL R13, R5, R13, !P0 ;  /* 0x0000000d050d7208 */ /* 0x000fe20004000000 */
[----:B------:R-:W-:Y:S06]  /*0ab0*/  BRA `(.L_x_6) ;  /* 0x0000000000547947 */ /* 0x000fec0003800000 */
.L_x_5:
[----:B------:R-:W-:-:S14]  /*0ac0*/  DSETP.NAN.AND P0, PT, R6, R6, PT ;  /* 0x000000060600722a */ /* 0x000fdc0003f08000 */
[----:B------:R-:W-:Y:S05]  /*0ad0*/  @P0 BRA `(.L_x_7) ;  /* 0x0000000000440947 */ /* 0x000fea0003800000 */
[----:B------:R-:W-:-:S14]  /*0ae0*/  DSETP.NAN.AND P0, PT, R4, R4, PT ;  /* 0x000000040400722a */ /* 0x000fdc0003f08000 */
[----:B------:R-:W-:Y:S05]  /*0af0*/  @P0 BRA `(.L_x_8) ;  /* 0x0000000000300947 */ /* 0x000fea0003800000 */
[----:B------:R-:W-:Y:S01]  /*0b00*/  ISETP.NE.AND P0, PT, R21, R20, PT ;  /* 0x000000141500720c */ /* 0x000fe20003f05270 */
[----:B------:R-:W-:Y:S02]  /*0b10*/  IMAD.MOV.U32 R12, RZ, RZ, 0x0 ;  /* 0x00000000ff0c7424 */ /* 0x000fe400078e00ff */
[----:B------:R-:W-:-:S10]  /*0b20*/  IMAD.MOV.U32 R13, RZ, RZ, -0x80000 ;  /* 0xfff80000ff0d7424 */ /* 0x000fd400078e00ff */
[----:B------:R-:W-:Y:S05]  /*0b30*/  @!P0 BRA `(.L_x_6) ;  /* 0x0000000000348947 */ /* 0x000fea0003800000 */
[----:B------:R-:W-:Y:S02]  /*0b40*/  ISETP.NE.AND P0, PT, R21, 0x7ff00000, PT ;  /* 0x7ff000001500780c */ /* 0x000fe40003f05270 */
[----:B------:R-:W-:Y:S02]  /*0b50*/  LOP3.LUT R13, R7, 0x80000000, R5, 0x48, !PT ;  /* 0x80000000070d7812 */ /* 0x000fe400078e4805 */
[----:B------:R-:W-:-:S13]  /*0b60*/  ISETP.EQ.OR P0, PT, R20, RZ, !P0 ;  /* 0x000000ff1400720c */ /* 0x000fda0004702670 */
[----:B------:R-:W-:Y:S01]  /*0b70*/  @P0 LOP3.LUT R2, R13, 0x7ff00000, RZ, 0xfc, !PT ;  /* 0x7ff000000d020812 */ /* 0x000fe200078efcff */
[----:B------:R-:W-:Y:S02]  /*0b80*/  @!P0 IMAD.MOV.U32 R12, RZ, RZ, RZ ;  /* 0x000000ffff0c8224 */ /* 0x000fe400078e00ff */
[----:B------:R-:W-:Y:S02]  /*0b90*/  @P0 IMAD.MOV.U32 R12, RZ, RZ, RZ ;  /* 0x000000ffff0c0224 */ /* 0x000fe400078e00ff */
[----:B------:R-:W-:Y:S01]  /*0ba0*/  @P0 IMAD.MOV.U32 R13, RZ, RZ, R2 ;  /* 0x000000ffff0d0224 */ /* 0x000fe200078e0002 */
[----:B------:R-:W-:Y:S06]  /*0bb0*/  BRA `(.L_x_6) ;  /* 0x0000000000147947 */ /* 0x000fec0003800000 */
.L_x_8:
[----:B------:R-:W-:Y:S01]  /*0bc0*/  LOP3.LUT R13, R5, 0x80000, RZ, 0xfc, !PT ;  /* 0x00080000050d7812 */ /* 0x000fe200078efcff */
[----:B------:R-:W-:Y:S01]  /*0bd0*/  IMAD.MOV.U32 R12, RZ, RZ, R4 ;  /* 0x000000ffff0c7224 */ /* 0x000fe200078e0004 */
[----:B------:R-:W-:Y:S06]  /*0be0*/  BRA `(.L_x_6) ;  /* 0x0000000000087947 */ /* 0x000fec0003800000 */
.L_x_7:
[----:B------:R-:W-:Y:S01]  /*0bf0*/  LOP3.LUT R13, R7, 0x80000, RZ, 0xfc, !PT ;  /* 0x00080000070d7812 */ /* 0x000fe200078efcff */
[----:B------:R-:W-:-:S07]  /*0c00*/  IMAD.MOV.U32 R12, RZ, RZ, R6 ;  /* 0x000000ffff0c7224 */ /* 0x000fce00078e0006 */
.L_x_6:
[----:B------:R-:W-:Y:S05]  /*0c10*/  BSYNC.RECONVERGENT B1 ;  /* 0x0000000000017941 */ /* 0x000fea0003800200 */
.L_x_4:
[----:B------:R-:W-:Y:S02]  /*0c20*/  IMAD.MOV.U32 R11, RZ, RZ, 0x0 ;  /* 0x00000000ff0b7424 */ /* 0x000fe400078e00ff */
[----:B------:R-:W-:Y:S02]  /*0c30*/  IMAD.MOV.U32 R2, RZ, RZ, R12 ;  /* 0x000000ffff027224 */ /* 0x000fe400078e000c */
[----:B------:R-:W-:Y:S01]  /*0c40*/  IMAD.MOV.U32 R3, RZ, RZ, R13 ;  /* 0x000000ffff037224 */ /* 0x000fe200078e000d */
[----:B------:R-:W-:Y:S06]  /*0c50*/  RET.REL.NODEC R10 `(_Z14DsigmoidKernelPdS_i) ;  /* 0xfffffff00ae87950 */ /* 0x000fec0003c3ffff */
.L_x_9:
[----:B------:R-:W-:-:S00]  /*0c60*/  BRA `(.L_x_9) ;  /* 0xfffffffc00fc7947 */ /* 0x000fc0000383ffff */
[----:B------:R-:W-:-:S00]  /*0c70*/  NOP ;  /* 0x0000000000007918 */ /* 0x000fc00000000000 */
        /* <DEDUP_REMOVED lines=8> */
.L_x_20:


//--------------------- .text._Z13SigmoidKernelPdS_i --------------------------
	.section	.text._Z13SigmoidKernelPdS_i,"ax",@progbits
	.align	128
        .global         _Z13SigmoidKernelPdS_i
        .type           _Z13SigmoidKernelPdS_i,@function
        .size           _Z13SigmoidKernelPdS_i,(.L_x_21 - _Z13SigmoidKernelPdS_i)
        .other          _Z13SigmoidKernelPdS_i,@"STO_CUDA_ENTRY STV_DEFAULT"
_Z13SigmoidKernelPdS_i:
.text._Z13SigmoidKernelPdS_i:
        /* <DEDUP_REMOVED lines=62> */
[----:B------:R-:W-:Y:S01]  /*03e0*/  LEA R7, R4, R9, 0x14 ;  /* 0x0000000904077211 */ /* 0x000fe200078ea0ff */
        /* <DEDUP_REMOVED lines=13> */
[----:B------:R-:W-:Y:S02]  /*04c0*/  @!P2 LEA R3, R2, 0x3ff00000, 0x14 ;  /* 0x3ff000000203a811 */ /* 0x000fe400078ea0ff */
[----:B------:R-:W-:-:S06]  /*04d0*/  @!P2 MOV R2, RZ ;  /* 0x000000ff0002a202 */ /* 0x000fcc0000000f00 */
[----:B------:R-:W-:-:S11]  /*04e0*/  @!P2 DMUL R6, R8, R2 ;  /* 0x000000020806a228 */ /* 0x000fd60000000000 */
.L_x_11:
[----:B------:R-:W-:Y:S05]  /*04f0*/  BSYNC.RECONVERGENT B0 ;  /* 0x0000000000007941 */ /* 0x000fea0003800200 */
.L_x_10:
[----:B------:R-:W-:Y:S01]  /*0500*/  DADD R8, R6, 1 ;  /* 0x3ff0000006087429 */ /* 0x000fe20000000000 */
[----:B------:R-:W-:Y:S05]  /*0510*/  BSSY.RECONVERGENT B0, `(.L_x_12) ;  /* 0x000000e000007945 */ /* 0x000fea0003800200 */
[----:B------:R-:W0:Y:S04]  /*0520*/  MUFU.RCP64H R3, R9 ;  /* 0x0000000900037308 */ /* 0x000e280000001800 */
[----:B------:R-:W-:-:S05]  /*0530*/  VIADD R2, R9, 0x300402 ;  /* 0x0030040209027836 */ /* 0x000fca0000000000 */
[----:B------:R-:W-:Y:S01]  /*0540*/  FSETP.GEU.AND P0, PT, |R2|, 5.8789094863358348022e-39, PT ;  /* 0x004004020200780b */ /* 0x000fe20003f0e200 */
[----:B0-----:R-:W-:-:S08]  /*0550*/  DFMA R4, -R8, R2, 1 ;  /* 0x3ff000000804742b */ /* 0x001fd00000000102 */
[----:B------:R-:W-:-:S08]  /*0560*/  DFMA R4, R4, R4, R4 ;  /* 0x000000040404722b */ /* 0x000fd00000000004 */
[----:B------:R-:W-:-:S08]  /*0570*/  DFMA R4, R2, R4, R2 ;  /* 0x000000040204722b */ /* 0x000fd00000000002 */
[----:B------:R-:W-:-:S08]  /*0580*/  DFMA R6, -R8, R4, 1 ;  /* 0x3ff000000806742b */ /* 0x000fd00000000104 */
[----:B------:R-:W-:Y:S01]  /*0590*/  DFMA R4, R4, R6, R4 ;  /* 0x000000060404722b */ /* 0x000fe20000000004 */
[----:B------:R-:W-:Y:S10]  /*05a0*/  @P0 BRA `(.L_x_13) ;  /* 0x0000000000100947 */ /* 0x000ff40003800000 */
[----:B------:R-:W-:-:S05]  /*05b0*/  LOP3.LUT R2, R9, 0x7fffffff, RZ, 0xc0, !PT ;  /* 0x7fffffff09027812 */ /* 0x000fca00078ec0ff */
[----:B------:R-:W-:Y:S01]  /*05c0*/  VIADD R3, R2, 0xfff00000 ;  /* 0xfff0000002037836 */ /* 0x000fe20000000000 */
[----:B------:R-:W-:-:S07]  /*05d0*/  MOV R2, 0x5f0 ;  /* 0x000005f000027802 */ /* 0x000fce0000000f00 */
[----:B------:R-:W-:Y:S05]  /*05e0*/  CALL.REL.NOINC `($__internal_1_$__cuda_sm20_dblrcp_rn_slowpath_v3) ;  /* 0x0000000000147944 */ /* 0x000fea0003c00000 */
.L_x_13:
[----:B------:R-:W-:Y:S05]  /*05f0*/  BSYNC.RECONVERGENT B0 ;  /* 0x0000000000007941 */ /* 0x000fea0003800200 */
.L_x_12:
[----:B------:R-:W0:Y:S02]  /*0600*/  LDC.64 R2, c[0x0][0x388] ;  /* 0x0000e200ff027b82 */ /* 0x000e240000000a00 */
[----:B0-----:R-:W-:-:S05]  /*0610*/  IMAD.WIDE R2, R0, 0x8, R2 ;  /* 0x0000000800027825 */ /* 0x001fca00078e0202 */
[----:B------:R-:W-:Y:S01]  /*0620*/  STG.E.64 desc[UR4][R2.64], R4 ;  /* 0x0000000402007986 */ /* 0x000fe2000c101b04 */
[----:B------:R-:W-:Y:S05]  /*0630*/  EXIT ;  /* 0x000000000000794d */ /* 0x000fea0003800000 */
        .weak           $__internal_1_$__cuda_sm20_dblrcp_rn_slowpath_v3
        .type           $__internal_1_$__cuda_sm20_dblrcp_rn_slowpath_v3,@function
        .size           $__internal_1_$__cuda_sm20_dblrcp_rn_slowpath_v3,(.L_x_21 - $__internal_1_$__cuda_sm20_dblrcp_rn_slowpath_v3)
$__internal_1_$__cuda_sm20_dblrcp_rn_slowpath_v3:
[----:B------:R-:W-:Y:S01]  /*0640*/  IMAD.MOV.U32 R4, RZ, RZ, R8 ;  /* 0x000000ffff047224 */ /* 0x000fe200078e0008 */
[----:B------:R-:W-:Y:S01]  /*0650*/  MOV R5, R9 ;  /* 0x0000000900057202 */ /* 0x000fe20000000f00 */
[----:B------:R-:W-:Y:S05]  /*0660*/  BSSY.RECONVERGENT B1, `(.L_x_14) ;  /* 0x0000025000017945 */ /* 0x000fea0003800200 */
[----:B------:R-:W-:-:S14]  /*0670*/  DSETP.GTU.AND P0, PT, |R4|, +INF , PT ;  /* 0x7ff000000400742a */ /* 0x000fdc0003f0c200 */
[----:B------:R-:W-:Y:S05]  /*0680*/  @P0 BRA `(.L_x_15) ;  /* 0x0000000000800947 */ /* 0x000fea0003800000 */
[----:B------:R-:W-:-:S05]  /*0690*/  LOP3.LUT R8, R9, 0x7fffffff, RZ, 0xc0, !PT ;  /* 0x7fffffff09087812 */ /* 0x000fca00078ec0ff */
[----:B------:R-:W-:-:S05]  /*06a0*/  VIADD R6, R8, 0xffffffff ;  /* 0xffffffff08067836 */ /* 0x000fca0000000000 */
[----:B------:R-:W-:-:S13]  /*06b0*/  ISETP.GE.U32.AND P0, PT, R6, 0x7fefffff, PT ;  /* 0x7fefffff0600780c */ /* 0x000fda0003f06070 */
[----:B------:R-:W-:Y:S01]  /*06c0*/  @P0 LOP3.LUT R7, R5, 0x7ff00000, RZ, 0x3c, !PT ;  /* 0x7ff0000005070812 */ /* 0x000fe200078e3cff */
[----:B------:R-:W-:Y:S01]  /*06d0*/  @P0 IMAD.MOV.U32 R6, RZ, RZ, RZ ;  /* 0x000000ffff060224 */ /* 0x000fe200078e00ff */
[----:B------:R-:W-:Y:S06]  /*06e0*/  @P0 BRA `(.L_x_16) ;  /* 0x0000000000700947 */ /* 0x000fec0003800000 */
[----:B------:R-:W-:-:S13]  /*06f0*/  ISETP.GE.U32.AND P0, PT, R8, 0x1000001, PT ;  /* 0x010000010800780c */ /* 0x000fda0003f06070 */
[----:B------:R-:W-:Y:S05]  /*0700*/  @!P0 BRA `(.L_x_17) ;  /* 0x0000000000388947 */ /* 0x000fea0003800000 */
[----:B------:R-:W-:Y:S01]  /*0710*/  VIADD R7, R5, 0xc0200000 ;  /* 0xc020000005077836 */ /* 0x000fe20000000000 */
[----:B------:R-:W-:Y:S01]  /*0720*/  MOV R6, R4 ;  /* 0x0000000400067202 */ /* 0x000fe20000000f00 */
[----:B------:R-:W-:Y:S02]  /*0730*/  IMAD.MOV.U32 R8, RZ, RZ, R3 ;  /* 0x000000ffff087224 */ /* 0x000fe400078e0003 */
[----:B------:R-:W0:Y:S04]  /*0740*/  MUFU.RCP64H R9, R7 ;  /* 0x0000000700097308 */ /* 0x000e280000001800 */
[----:B0-----:R-:W-:-:S08]  /*0750*/  DFMA R10, -R6, R8, 1 ;  /* 0x3ff00000060a742b */ /* 0x001fd00000000108 */
[----:B------:R-:W-:-:S08]  /*0760*/  DFMA R10, R10, R10, R10 ;  /* 0x0000000a0a0a722b */ /* 0x000fd0000000000a */
[----:B------:R-:W-:-:S08]  /*0770*/  DFMA R10, R8, R10, R8 ;  /* 0x0000000a080a722b */ /* 0x000fd00000000008 */
[----:B------:R-:W-:-:S08]  /*0780*/  DFMA R8, -R6, R10, 1 ;  /* 0x3ff000000608742b */ /* 0x000fd0000000010a */
[----:B------:R-:W-:-:S08]  /*0790*/  DFMA R8, R10, R8, R10 ;  /* 0x000000080a08722b */ /* 0x000fd0000000000a */
[----:B------:R-:W-:-:S08]  /*07a0*/  DMUL R8, R8, 2.2250738585072013831e-308 ;  /* 0x0010000008087828 */ /* 0x000fd00000000000 */
[----:B------:R-:W-:-:S08]  /*07b0*/  DFMA R4, -R4, R8, 1 ;  /* 0x3ff000000404742b */ /* 0x000fd00000000108 */
[----:B------:R-:W-:-:S08]  /*07c0*/  DFMA R4, R4, R4, R4 ;  /* 0x000000040404722b */ /* 0x000fd00000000004 */
[----:B------:R-:W-:Y:S01]  /*07d0*/  DFMA R6, R8, R4, R8 ;  /* 0x000000040806722b */ /* 0x000fe20000000008 */
[----:B------:R-:W-:Y:S10]  /*07e0*/  BRA `(.L_x_16) ;  /* 0x0000000000307947 */ /* 0x000ff40003800000 */
.L_x_17:
[----:B------:R-:W-:Y:S01]  /*07f0*/  DMUL R4, R4, 8.11296384146066816958e+31 ;  /* 0x4690000004047828 */ /* 0x000fe20000000000 */
[----:B------:R-:W-:-:S05]  /*0800*/  IMAD.MOV.U32 R6, RZ, RZ, R3 ;  /* 0x000000ffff067224 */ /* 0x000fca00078e0003 */
[----:B------:R-:W0:Y:S02]  /*0810*/  MUFU.RCP64H R7, R5 ;  /* 0x0000000500077308 */ /* 0x000e240000001800 */
[----:B0-----:R-:W-:-:S08]  /*0820*/  DFMA R8, -R4, R6, 1 ;  /* 0x3ff000000408742b */ /* 0x001fd00000000106 */
[----:B------:R-:W-:-:S08]  /*0830*/  DFMA R8, R8, R8, R8 ;  /* 0x000000080808722b */ /* 0x000fd00000000008 */
[----:B------:R-:W-:-:S08]  /*0840*/  DFMA R8, R6, R8, R6 ;  /* 0x000000080608722b */ /* 0x000fd00000000006 */
[----:B------:R-:W-:-:S08]  /*0850*/  DFMA R6, -R4, R8, 1 ;  /* 0x3ff000000406742b */ /* 0x000fd00000000108 */
[----:B------:R-:W-:-:S08]  /*0860*/  DFMA R6, R8, R6, R8 ;  /* 0x000000060806722b */ /* 0x000fd00000000008 */
[----:B------:R-:W-:Y:S01]  /*0870*/  DMUL R6, R6, 8.11296384146066816958e+31 ;  /* 0x4690000006067828 */ /* 0x000fe20000000000 */
[----:B------:R-:W-:Y:S10]  /*0880*/  BRA `(.L_x_16) ;  /* 0x0000000000087947 */ /* 0x000ff40003800000 */
.L_x_15:
[----:B------:R-:W-:Y:S01]  /*0890*/  LOP3.LUT R7, R5, 0x80000, RZ, 0xfc, !PT ;  /* 0x0008000005077812 */ /* 0x000fe200078efcff */
[----:B------:R-:W-:-:S07]  /*08a0*/  IMAD.MOV.U32 R6, RZ, RZ, R4 ;  /* 0x000000ffff067224 */ /* 0x000fce00078e0004 */
.L_x_16:
[----:B------:R-:W-:Y:S05]  /*08b0*/  BSYNC.RECONVERGENT B1 ;  /* 0x0000000000017941 */ /* 0x000fea0003800200 */
.L_x_14:
[----:B------:R-:W-:Y:S01]  /*08c0*/  IMAD.MOV.U32 R3, RZ, RZ, 0x0 ;  /* 0x00000000ff037424 */ /* 0x000fe200078e00ff */
[----:B------:R-:W-:Y:S01]  /*08d0*/  MOV R4, R6 ;  /* 0x0000000600047202 */ /* 0x000fe20000000f00 */
[----:B------:R-:W-:Y:S02]  /*08e0*/  IMAD.MOV.U32 R5, RZ, RZ, R7 ;  /* 0x000000ffff057224 */ /* 0x000fe400078e0007 */
[----:B------:R-:W-:Y:S05]  /*08f0*/  RET.REL.NODEC R2 `(_Z13SigmoidKernelPdS_i) ;  /* 0xfffffff402c07950 */ /* 0x000fea0003c3ffff */
.L_x_18:
        /* <DEDUP_REMOVED lines=16> */
.L_x_21:


//--------------------- .text._Z15MatrixMulKernelPKdS0_Pdi --------------------------
	.section	.text._Z15MatrixMulKernelPKdS0_Pdi,"ax",@progbits
	.align	128
        .global         _Z15MatrixMulKernelPKdS0_Pdi
        .type           _Z15MatrixMulKernelPKdS0_Pdi,@function
        .size           _Z15MatrixMulKernelPKdS0_Pdi,(.L_x_24 - _Z15MatrixMulKernelPKdS0_Pdi)
        .other          _Z15MatrixMulKernelPKdS0_Pdi,@"STO_CUDA_ENTRY STV_DEFAULT"
_Z15MatrixMulKernelPKdS0_Pdi:
.text._Z15MatrixMulKernelPKdS0_Pdi:
        /* <DEDUP_REMOVED lines=9> */
[----:B------:R-:W1:Y:S07]  /*0090*/  LDCU.64 UR4, c[0x0][0x358] ;  /* 0x00006b00ff0477ac */ /* 0x000e6e0008000a00 */
[----:B------:R-:W2:Y:S08]  /*00a0*/  LDC.64 R4, c[0x0][0x388] ;  /* 0x0000e200ff047b82 */ /* 0x000eb00000000a00 */
[----:B------:R-:W3:Y:S01]  /*00b0*/  LDC.64 R8, c[0x0][0x390] ;  /* 0x0000e400ff087b82 */ /* 0x000ee20000000a00 */
[----:B0-----:R-:W-:-:S06]  /*00c0*/  IMAD.WIDE R2, R11, 0x8, R2 ;  /* 0x000000080b027825 */ /* 0x001fcc00078e0202 */
[----:B-1----:R-:W4:Y:S01]  /*00d0*/  LDG.E.64 R2, desc[UR4][R2.64] ;  /* 0x0000000402027981 */ /* 0x002f22000c1e1b00 */
[----:B--2---:R-:W-:-:S06]  /*00e0*/  IMAD.WIDE R4, R11, 0x8, R4 ;  /* 0x000000080b047825 */ /* 0x004fcc00078e0204 */
[----:B------:R-:W4:Y:S01]  /*00f0*/  LDG.E.64 R4, desc[UR4][R4.64] ;  /* 0x0000000404047981 */ /* 0x000f22000c1e1b00 */
[----:B---3--:R-:W-:Y:S01]  /*0100*/  IMAD.WIDE R8, R11, 0x8, R8 ;  /* 0x000000080b087825 */ /* 0x008fe200078e0208 */
[----:B----4-:R-:W-:-:S07]  /*0110*/  DMUL R6, R2, R4 ;  /* 0x0000000402067228 */ /* 0x010fce0000000000 */
[----:B------:R-:W-:Y:S01]  /*0120*/  STG.E.64 desc[UR4][R8.64], R6 ;  /* 0x0000000608007986 */ /* 0x000fe2000c101b04 */
[----:B------:R-:W-:Y:S05]  /*0130*/  EXIT ;  /* 0x000000000000794d */ /* 0x000fea0003800000 */
.L_x_19:
        /* <DEDUP_REMOVED lines=12> */
.L_x_24:


//--------------------- .nv.shared.reserved.0     --------------------------
	.section	.nv.shared.reserved.0,"aw",@nobits
	.weak		__nv_reservedSMEM_offset_0_alias
	.size		__nv_reservedSMEM_offset_0_alias, 0, 64
	.other		__nv_reservedSMEM_offset_0_alias,@"STO_CUDA_RESERVED_SHARED STV_DEFAULT"
__nv_reservedSMEM_offset_0_alias:
	.zero		0
	.zero		64


//--------------------- .nv.constant0._Z14DsigmoidKernelPdS_i --------------------------
	.section	.nv.constant0._Z14DsigmoidKernelPdS_i,"a",@progbits
	.sectionflags	@""
	.align	4
.nv.constant0._Z14DsigmoidKernelPdS_i:
	.zero		916


//--------------------- .nv.constant0._Z13SigmoidKernelPdS_i --------------------------
	.section	.nv.constant0._Z13SigmoidKernelPdS_i,"a",@progbits
	.sectionflags	@""
	.align	4
.nv.constant0._Z13SigmoidKernelPdS_i:
	.zero		916


//--------------------- .nv.constant0._Z15MatrixMulKernelPKdS0_Pdi --------------------------
	.section	.nv.constant0._Z15MatrixMulKernelPKdS0_Pdi,"a",@progbits
	.sectionflags	@""
	.align	4
.nv.constant0._Z15MatrixMulKernelPKdS0_Pdi:
	.zero		924


//--------------------- SYMBOLS --------------------------

	.type		.nv.reservedSmem.offset0,@object
	.size		.nv.reservedSmem.offset0,0x4
